	.headerflags	@"EF_CUDA_TEXMODE_UNIFIED EF_CUDA_64BIT_ADDRESS EF_CUDA_ACCELERATORS EF_CUDA_SM90 EF_CUDA_VIRTUAL_SM(EF_CUDA_SM90)"
	.elftype	@"ET_EXEC"


//--------------------- .nv.info                  --------------------------
	.section	.nv.info,"",@"SHT_CUDA_INFO"
	.align	4


	//----- nvinfo : EIATTR_REGCOUNT
	.align		4
        /*0000*/ 	.byte	0x04, 0x2f
        /*0002*/ 	.short	(.L_3 - .L_2)
	.align		4
.L_2:
        /*0004*/ 	.word	index@(triton_poi_fused__native_batch_norm_legit_no_training_relu_44)
        /*0008*/ 	.word	0x00000020


	//----- nvinfo : EIATTR_MIN_STACK_SIZE
	.align		4
.L_3:
        /*000c*/ 	.byte	0x04, 0x12
        /*000e*/ 	.short	(.L_5 - .L_4)
	.align		4
.L_4:
        /*0010*/ 	.word	index@(triton_poi_fused__native_batch_norm_legit_no_training_relu_44)
        /*0014*/ 	.word	0x00000000


	//----- nvinfo : EIATTR_FRAME_SIZE
	.align		4
.L_5:
        /*0018*/ 	.byte	0x04, 0x11
        /*001a*/ 	.short	(.L_7 - .L_6)
	.align		4
.L_6:
        /*001c*/ 	.word	index@(triton_poi_fused__native_batch_norm_legit_no_training_relu_44)
        /*0020*/ 	.word	0x00000000


	//----- nvinfo : EIATTR_MIN_STACK_SIZE
	.align		4
.L_7:
        /*0024*/ 	.byte	0x04, 0x12
        /*0026*/ 	.short	(.L_9 - .L_8)
	.align		4
.L_8:
        /*0028*/ 	.word	index@(triton_poi_fused__native_batch_norm_legit_no_training_relu_44)
        /*002c*/ 	.word	0x00000000
.L_9:


//--------------------- .nv.info.triton_poi_fused__native_batch_norm_legit_no_training_relu_44 --------------------------
	.section	.nv.info.triton_poi_fused__native_batch_norm_legit_no_training_relu_44,"",@"SHT_CUDA_INFO"
	.sectionflags	@""
	.align	4


	//----- nvinfo : EIATTR_CUDA_API_VERSION
	.align		4
        /*0000*/ 	.byte	0x04, 0x37
        /*0002*/ 	.short	(.L_11 - .L_10)
.L_10:
        /*0004*/ 	.word	0x0000007c


	//----- nvinfo : EIATTR_KPARAM_INFO
	.align		4
.L_11:
        /*0008*/ 	.byte	0x04, 0x17
        /*000a*/ 	.short	(.L_13 - .L_12)
.L_12:
        /*000c*/ 	.word	0x00000000
        /*0010*/ 	.short	0x0007
        /*0012*/ 	.short	0x0034
        /*0014*/ 	.byte	0x00, 0xf0, 0x11, 0x00


	//----- nvinfo : EIATTR_KPARAM_INFO
	.align		4
.L_13:
        /*0018*/ 	.byte	0x04, 0x17
        /*001a*/ 	.short	(.L_15 - .L_14)
.L_14:
        /*001c*/ 	.word	0x00000000
        /*0020*/ 	.short	0x0006
        /*0022*/ 	.short	0x0030
        /*0024*/ 	.byte	0x00, 0xf0, 0x11, 0x00


	//----- nvinfo : EIATTR_KPARAM_INFO
	.align		4
.L_15:
        /*0028*/ 	.byte	0x04, 0x17
        /*002a*/ 	.short	(.L_17 - .L_16)
.L_16:
        /*002c*/ 	.word	0x00000000
        /*0030*/ 	.short	0x0005
        /*0032*/ 	.short	0x0028
        /*0034*/ 	.byte	0x00, 0xf4, 0x21, 0x00


	//----- nvinfo : EIATTR_KPARAM_INFO
	.align		4
.L_17:
        /*0038*/ 	.byte	0x04, 0x17
        /*003a*/ 	.short	(.L_19 - .L_18)
.L_18:
        /*003c*/ 	.word	0x00000000
        /*0040*/ 	.short	0x0004
        /*0042*/ 	.short	0x0020
        /*0044*/ 	.byte	0x00, 0xf4, 0x21, 0x00


	//----- nvinfo : EIATTR_KPARAM_INFO
	.align		4
.L_19:
        /*0048*/ 	.byte	0x04, 0x17
        /*004a*/ 	.short	(.L_21 - .L_20)
.L_20:
        /*004c*/ 	.word	0x00000000
        /*0050*/ 	.short	0x0003
        /*0052*/ 	.short	0x0018
        /*0054*/ 	.byte	0x00, 0xf4, 0x21, 0x00


	//----- nvinfo : EIATTR_KPARAM_INFO
	.align		4
.L_21:
        /*0058*/ 	.byte	0x04, 0x17
        /*005a*/ 	.short	(.L_23 - .L_22)
.L_22:
        /*005c*/ 	.word	0x00000000
        /*0060*/ 	.short	0x0002
        /*0062*/ 	.short	0x0010
        /*0064*/ 	.byte	0x00, 0xf4, 0x21, 0x00


	//----- nvinfo : EIATTR_KPARAM_INFO
	.align		4
.L_23:
        /*0068*/ 	.byte	0x04, 0x17
        /*006a*/ 	.short	(.L_25 - .L_24)
.L_24:
        /*006c*/ 	.word	0x00000000
        /*0070*/ 	.short	0x0001
        /*0072*/ 	.short	0x0008
        /*0074*/ 	.byte	0x00, 0xf4, 0x21, 0x00


	//----- nvinfo : EIATTR_KPARAM_INFO
	.align		4
.L_25:
        /*0078*/ 	.byte	0x04, 0x17
        /*007a*/ 	.short	(.L_27 - .L_26)
.L_26:
        /*007c*/ 	.word	0x00000000
        /*0080*/ 	.short	0x0000
        /*0082*/ 	.short	0x0000
        /*0084*/ 	.byte	0x00, 0xf4, 0x21, 0x00


	//----- nvinfo : EIATTR_SPARSE_MMA_MASK
	.align		4
.L_27:
        /*0088*/ 	.byte	0x03, 0x50
        /*008a*/ 	.short	0x0000


	//----- nvinfo : EIATTR_MAXREG_COUNT
	.align		4
        /*008c*/ 	.byte	0x03, 0x1b
        /*008e*/ 	.short	0x00ff


	//----- nvinfo : EIATTR_EXIT_INSTR_OFFSETS
	.align		4
        /*0090*/ 	.byte	0x04, 0x1c
        /*0092*/ 	.short	(.L_29 - .L_28)


	//   ....[0]....
.L_28:
        /*0094*/ 	.word	0x00000860


	//   ....[1]....
        /*0098*/ 	.word	0x00000940


	//----- nvinfo : EIATTR_REQNTID
	.align		4
.L_29:
        /*009c*/ 	.byte	0x04, 0x10
        /*009e*/ 	.short	(.L_31 - .L_30)
.L_30:
        /*00a0*/ 	.word	0x00000080
        /*00a4*/ 	.word	0x00000001
        /*00a8*/ 	.word	0x00000001


	//----- nvinfo : EIATTR_CBANK_PARAM_SIZE
	.align		4
.L_31:
        /*00ac*/ 	.byte	0x03, 0x19
        /*00ae*/ 	.short	0x0038


	//----- nvinfo : EIATTR_PARAM_CBANK
	.align		4
        /*00b0*/ 	.byte	0x04, 0x0a
        /*00b2*/ 	.short	(.L_33 - .L_32)
	.align		4
.L_32:
        /*00b4*/ 	.word	index@(.nv.constant0.triton_poi_fused__native_batch_norm_legit_no_training_relu_44)
        /*00b8*/ 	.short	0x0210
        /*00ba*/ 	.short	0x0038


	//----- nvinfo : EIATTR_SW_WAR
	.align		4
.L_33:
        /*00bc*/ 	.byte	0x04, 0x36
        /*00be*/ 	.short	(.L_35 - .L_34)
.L_34:
        /*00c0*/ 	.word	0x00000008
.L_35:


//--------------------- .nv.callgraph             --------------------------
	.section	.nv.callgraph,"",@"SHT_CUDA_CALLGRAPH"
	.align	4
	.sectionentsize	8
	.align		4
        /*0000*/ 	.word	0x00000000
	.align		4
        /*0004*/ 	.word	0xffffffff
	.align		4
        /*0008*/ 	.word	0x00000000
	.align		4
        /*000c*/ 	.word	0xfffffffe
	.align		4
        /*0010*/ 	.word	0x00000000
	.align		4
        /*0014*/ 	.word	0xfffffffd
	.align		4
        /*0018*/ 	.word	0x00000000
	.align		4
        /*001c*/ 	.word	0xfffffffc


//--------------------- .nv.constant4             --------------------------
	.section	.nv.constant4,"a",@progbits
	.align	8
	.align		8
.nv.constant4:
        /*0000*/ 	.dword	_$_str
	.align		8
        /*0008*/ 	.dword	_$_str_$_2


//--------------------- .text.triton_poi_fused__native_batch_norm_legit_no_training_relu_44 --------------------------
	.section	.text.triton_poi_fused__native_batch_norm_legit_no_training_relu_44,"ax",@progbits
	.sectionflags	@"SHF_BARRIERS=1"
	.align	128
        .global         triton_poi_fused__native_batch_norm_legit_no_training_relu_44
        .type           triton_poi_fused__native_batch_norm_legit_no_training_relu_44,@function
        .size           triton_poi_fused__native_batch_norm_legit_no_training_relu_44,(.L_x_1 - triton_poi_fused__native_batch_norm_legit_no_training_relu_44)
        .other          triton_poi_fused__native_batch_norm_legit_no_training_relu_44,@"STO_CUDA_ENTRY STV_DEFAULT"
triton_poi_fused__native_batch_norm_legit_no_training_relu_44:
.text.triton_poi_fused__native_batch_norm_legit_no_training_relu_44:
[----:B------:R-:W0:Y:S01]  /*0000*/  LDC R1, c[0x0][0x28] ;  /* 0x00000a00ff017b82 */ /* 0x000e220000000800 */
[----:B------:R-:W1:Y:S07]  /*0010*/  S2R R0, SR_TID.X ;  /* 0x0000000000007919 */ /* 0x000e6e0000002100 */
[----:B------:R-:W2:Y:S01]  /*0020*/  S2UR UR4, SR_CTAID.Y ;  /* 0x00000000000479c3 */ /* 0x000ea20000002600 */
[----:B------:R-:W-:Y:S02]  /*0030*/  CS2R R4, SRZ ;  /* 0x0000000000047805 */ /* 0x000fe4000001ff00 */
[----:B------:R-:W-:Y:S01]  /*0040*/  CS2R R6, SRZ ;  /* 0x0000000000067805 */ /* 0x000fe2000001ff00 */
[----:B------:R-:W3:Y:S01]  /*0050*/  S2R R13, SR_CTAID.X ;  /* 0x00000000000d7919 */ /* 0x000ee20000002500 */
[----:B------:R-:W-:-:S03]  /*0060*/  ULDC.64 UR8, c[0x0][0x208] ;  /* 0x0000820000087ab9 */ /* 0x000fc60000000a00 */
[----:B------:R-:W4:Y:S08]  /*0070*/  LDC.64 R10, c[0x0][0x220] ;  /* 0x00008800ff0a7b82 */ /* 0x000f300000000a00 */
[----:B------:R-:W5:Y:S01]  /*0080*/  LDC.64 R8, c[0x0][0x210] ;  /* 0x00008400ff087b82 */ /* 0x000f620000000a00 */
[----:B--2---:R-:W-:-:S07]  /*0090*/  USHF.L.U32 UR4, UR4, 0x3, URZ ;  /* 0x0000000304047899 */ /* 0x004fce000800063f */
[----:B------:R-:W2:Y:S01]  /*00a0*/  LDC.64 R16, c[0x0][0x218] ;  /* 0x00008600ff107b82 */ /* 0x000ea20000000a00 */
[----:B-1----:R-:W-:-:S07]  /*00b0*/  LOP3.LUT R2, R0, 0x1, RZ, 0xc0, !PT ;  /* 0x0000000100027812 */ /* 0x002fce00078ec0ff */
[----:B------:R-:W1:Y:S01]  /*00c0*/  LDC.64 R26, c[0x0][0x228] ;  /* 0x00008a00ff1a7b82 */ /* 0x000e620000000a00 */
[----:B------:R-:W-:-:S04]  /*00d0*/  LEA R12, R2, UR4, 0x2 ;  /* 0x00000004020c7c11 */ /* 0x000fc8000f8e10ff */
[C---:B------:R-:W-:Y:S01]  /*00e0*/  ISETP.GE.AND P1, PT, R12.reuse, 0x300, PT ;  /* 0x000003000c00780c */ /* 0x040fe20003f26270 */
[----:B------:R-:W-:Y:S02]  /*00f0*/  IMAD.HI R2, R12, 0x2aaaaaab, RZ ;  /* 0x2aaaaaab0c027827 */ /* 0x000fe400078e02ff */
[----:B------:R-:W1:Y:S03]  /*0100*/  LDC.64 R20, c[0x0][0x230] ;  /* 0x00008c00ff147b82 */ /* 0x000e660000000a00 */
[----:B------:R-:W-:-:S04]  /*0110*/  SHF.R.U32.HI R3, RZ, 0x1f, R2 ;  /* 0x0000001fff037819 */ /* 0x000fc80000011602 */
[----:B------:R-:W-:Y:S01]  /*0120*/  LEA.HI.SX32 R15, R2, R3, 0x1b ;  /* 0x00000003020f7211 */ /* 0x000fe200078fdaff */
[----:B---3--:R-:W-:Y:S01]  /*0130*/  IMAD.SHL.U32 R3, R13, 0x40, RZ ;  /* 0x000000400d037824 */ /* 0x008fe200078e00ff */
[----:B------:R-:W-:-:S03]  /*0140*/  SHF.R.U32.HI R2, RZ, 0x1, R0 ;  /* 0x00000001ff027819 */ /* 0x000fc60000011600 */
[----:B------:R-:W-:Y:S01]  /*0150*/  IMAD R24, R15, -0xc0, R12 ;  /* 0xffffff400f187824 */ /* 0x000fe200078e020c */
[----:B------:R-:W-:-:S03]  /*0160*/  SGXT.U32 R2, R2, 0x6 ;  /* 0x000000060202781a */ /* 0x000fc60000000000 */
[----:B----4-:R-:W-:-:S05]  /*0170*/  IMAD.WIDE R10, R24, 0x4, R10 ;  /* 0x00000004180a7825 */ /* 0x010fca00078e020a */
[----:B------:R3:W4:Y:S01]  /*0180*/  @!P1 LDG.E.EL.128 R4, desc[UR8][R10.64] ;  /* 0x000000080a049981 */ /* 0x000722000c2e1d00 */
[----:B------:R-:W-:Y:S01]  /*0190*/  LOP3.LUT R13, R3, R2, RZ, 0xfc, !PT ;  /* 0x00000002030d7212 */ /* 0x000fe200078efcff */
[----:B--2---:R-:W-:-:S03]  /*01a0*/  IMAD.WIDE R28, R24, 0x4, R16 ;  /* 0x00000004181c7825 */ /* 0x004fc600078e0210 */
[C---:B------:R-:W-:Y:S01]  /*01b0*/  ISETP.GE.AND P0, PT, R13.reuse, 0x40, PT ;  /* 0x000000400d00780c */ /* 0x040fe20003f06270 */
[----:B------:R-:W-:-:S03]  /*01c0*/  IMAD R14, R13, 0xc0, R24 ;  /* 0x000000c00d0e7824 */ /* 0x000fc600078e0218 */
[----:B------:R-:W-:Y:S01]  /*01d0*/  ISETP.LT.AND P0, PT, R12, 0x300, !P0 ;  /* 0x000003000c00780c */ /* 0x000fe20004701270 */
[----:B------:R-:W-:Y:S01]  /*01e0*/  IMAD R23, R15, 0x3000, R14 ;  /* 0x000030000f177824 */ /* 0x000fe200078e020e */
[----:B------:R-:W-:Y:S02]  /*01f0*/  CS2R R12, SRZ ;  /* 0x00000000000c7805 */ /* 0x000fe4000001ff00 */
[----:B------:R-:W-:Y:S02]  /*0200*/  CS2R R14, SRZ ;  /* 0x00000000000e7805 */ /* 0x000fe4000001ff00 */
[----:B---3--:R-:W-:Y:S01]  /*0210*/  CS2R R10, SRZ ;  /* 0x00000000000a7805 */ /* 0x008fe2000001ff00 */
[----:B-----5:R-:W-:Y:S01]  /*0220*/  IMAD.WIDE R22, R23, 0x4, R8 ;  /* 0x0000000417167825 */ /* 0x020fe200078e0208 */
[----:B------:R-:W-:-:S06]  /*0230*/  CS2R R8, SRZ ;  /* 0x0000000000087805 */ /* 0x000fcc000001ff00 */
[----:B------:R-:W2:Y:S04]  /*0240*/  @!P1 LDG.E.EL.128 R8, desc[UR8][R28.64] ;  /* 0x000000081c089981 */ /* 0x000ea8000c2e1d00 */
[----:B------:R3:W2:Y:S01]  /*0250*/  @P0 LDG.E.EL.128 R12, desc[UR8][R22.64] ;  /* 0x00000008160c0981 */ /* 0x0006a2000c2e1d00 */
[C---:B-1----:R-:W-:Y:S01]  /*0260*/  IMAD.WIDE R26, R24.reuse, 0x4, R26 ;  /* 0x00000004181a7825 */ /* 0x042fe200078e021a */
[----:B------:R-:W-:Y:S02]  /*0270*/  CS2R R16, SRZ ;  /* 0x0000000000107805 */ /* 0x000fe4000001ff00 */
[----:B------:R-:W-:Y:S01]  /*0280*/  CS2R R18, SRZ ;  /* 0x0000000000127805 */ /* 0x000fe2000001ff00 */
[----:B0-----:R-:W-:Y:S01]  /*0290*/  IMAD.WIDE R24, R24, 0x4, R20 ;  /* 0x0000000418187825 */ /* 0x001fe200078e0214 */
[----:B------:R-:W-:-:S04]  /*02a0*/  CS2R R20, SRZ ;  /* 0x0000000000147805 */ /* 0x000fc8000001ff00 */
[----:B------:R0:W5:Y:S01]  /*02b0*/  @!P1 LDG.E.EL.128 R16, desc[UR8][R26.64] ;  /* 0x000000081a109981 */ /* 0x000162000c2e1d00 */
[----:B---3--:R-:W-:-:S06]  /*02c0*/  CS2R R22, SRZ ;  /* 0x0000000000167805 */ /* 0x008fcc000001ff00 */
[----:B------:R1:W5:Y:S01]  /*02d0*/  @!P1 LDG.E.EL.128 R20, desc[UR8][R24.64] ;  /* 0x0000000818149981 */ /* 0x000362000c2e1d00 */
[----:B------:R-:W3:Y:S01]  /*02e0*/  S2UR UR6, SR_CgaCtaId ;  /* 0x00000000000679c3 */ /* 0x000ee20000008800 */
[----:B------:R-:W-:Y:S01]  /*02f0*/  UMOV UR5, 0x400 ;  /* 0x0000040000057882 */ /* 0x000fe20000000000 */
[----:B0-----:R-:W-:-:S04]  /*0300*/  LOP3.LUT R27, R0, 0x1, RZ, 0xc0, !PT ;  /* 0x00000001001b7812 */ /* 0x001fc800078ec0ff */
[----:B-1----:R-:W-:Y:S01]  /*0310*/  PRMT R25, R2, 0x6540, R27 ;  /* 0x0000654002197816 */ /* 0x002fe2000000001b */
[----:B------:R-:W-:Y:S01]  /*0320*/  IMAD.SHL.U32 R2, R27, 0x100, RZ ;  /* 0x000001001b027824 */ /* 0x000fe200078e00ff */
[----:B---3--:R-:W-:-:S06]  /*0330*/  UPRMT UR5, UR6, 0x654, UR5 ;  /* 0x0000065406057896 */ /* 0x008fcc0008000005 */
[----:B------:R-:W-:Y:S01]  /*0340*/  LEA R26, R27, UR5, 0x4 ;  /* 0x000000051b1a7c11 */ /* 0x000fe2000f8e20ff */
[----:B----4-:R-:W-:Y:S01]  /*0350*/  FADD R28, R4, 0.0010000000474974513054 ;  /* 0x3a83126f041c7421 */ /* 0x010fe20000000000 */
[----:B------:R-:W-:Y:S01]  /*0360*/  FADD R7, R7, 0.0010000000474974513054 ;  /* 0x3a83126f07077421 */ /* 0x000fe20000000000 */
[----:B------:R-:W-:Y:S01]  /*0370*/  FADD R4, R5, 0.0010000000474974513054 ;  /* 0x3a83126f05047421 */ /* 0x000fe20000000000 */
[----:B------:R-:W-:Y:S02]  /*0380*/  FADD R6, R6, 0.0010000000474974513054 ;  /* 0x3a83126f06067421 */ /* 0x000fe40000000000 */
[----:B------:R-:W0:Y:S08]  /*0390*/  MUFU.SQRT R5, R7 ;  /* 0x0000000700057308 */ /* 0x000e300000002000 */
[----:B------:R-:W1:Y:S01]  /*03a0*/  MUFU.SQRT R28, R28 ;  /* 0x0000001c001c7308 */ /* 0x000e620000002000 */
[----:B0-----:R-:W-:-:S07]  /*03b0*/  FSETP.GT.AND P2, PT, R5, 8.50705917302346158658e+37, PT ;  /* 0x7e8000000500780b */ /* 0x001fce0003f44000 */
[----:B------:R-:W0:Y:S01]  /*03c0*/  MUFU.SQRT R4, R4 ;  /* 0x0000000400047308 */ /* 0x000e220000002000 */
[----:B------:R-:W-:Y:S01]  /*03d0*/  FSETP.GEU.AND P4, PT, R5, 1.175494350822287508e-38, PT ;  /* 0x008000000500780b */ /* 0x000fe20003f8e000 */
[----:B--2---:R-:W-:Y:S01]  /*03e0*/  FADD R9, -R9, R13 ;  /* 0x0000000d09097221 */ /* 0x004fe20000000100 */
[----:B------:R-:W-:Y:S02]  /*03f0*/  IMAD.MOV.U32 R13, RZ, RZ, 0x3e800000 ;  /* 0x3e800000ff0d7424 */ /* 0x000fe400078e00ff */
[----:B------:R-:W-:Y:S01]  /*0400*/  FADD R8, -R8, R12 ;  /* 0x0000000c08087221 */ /* 0x000fe20000000100 */
[C---:B-1----:R-:W-:Y:S02]  /*0410*/  FSETP.GT.AND P5, PT, R28.reuse, 8.50705917302346158658e+37, PT ;  /* 0x7e8000001c00780b */ /* 0x042fe40003fa4000 */
[----:B------:R-:W1:Y:S01]  /*0420*/  MUFU.SQRT R6, R6 ;  /* 0x0000000600067308 */ /* 0x000e620000002000 */
[----:B------:R-:W-:Y:S01]  /*0430*/  FSETP.GEU.AND P0, PT, R28, 1.175494350822287508e-38, PT ;  /* 0x008000001c00780b */ /* 0x000fe20003f0e000 */
[----:B------:R-:W-:Y:S01]  /*0440*/  FADD R11, -R11, R15 ;  /* 0x0000000f0b0b7221 */ /* 0x000fe20000000100 */
[----:B------:R-:W-:Y:S01]  /*0450*/  FSEL R7, R13, 1, P5 ;  /* 0x3f8000000d077808 */ /* 0x000fe20002800000 */
[----:B------:R-:W-:Y:S01]  /*0460*/  @P2 FMUL R5, R5, 0.25 ;  /* 0x3e80000005052820 */ /* 0x000fe20000400000 */
[----:B------:R-:W-:Y:S01]  /*0470*/  FSEL R12, R13, 1, P2 ;  /* 0x3f8000000d0c7808 */ /* 0x000fe20001000000 */
[----:B------:R-:W-:Y:S01]  /*0480*/  FADD R10, -R10, R14 ;  /* 0x0000000e0a0a7221 */ /* 0x000fe20000000100 */
[C---:B0-----:R-:W-:Y:S01]  /*0490*/  FSETP.GT.AND P1, PT, R4.reuse, 8.50705917302346158658e+37, PT ;  /* 0x7e8000000400780b */ /* 0x041fe20003f24000 */
[----:B------:R-:W-:Y:S01]  /*04a0*/  @!P4 FMUL R5, R5, 16777216 ;  /* 0x4b8000000505c820 */ /* 0x000fe20000400000 */
[----:B------:R-:W-:Y:S01]  /*04b0*/  FSETP.GEU.AND P3, PT, R4, 1.175494350822287508e-38, PT ;  /* 0x008000000400780b */ /* 0x000fe20003f6e000 */
[----:B------:R-:W-:Y:S01]  /*04c0*/  IMAD.SHL.U32 R14, R0, 0x4, RZ ;  /* 0x00000004000e7824 */ /* 0x000fe200078e00ff */
[----:B------:R-:W-:Y:S01]  /*04d0*/  FSEL R15, R13, 1, P1 ;  /* 0x3f8000000d0f7808 */ /* 0x000fe20000800000 */
[----:B------:R-:W-:Y:S01]  /*04e0*/  @P5 FMUL R28, R28, 0.25 ;  /* 0x3e8000001c1c5820 */ /* 0x000fe20000400000 */
[----:B------:R-:W-:Y:S01]  /*04f0*/  @!P4 FMUL R12, R12, 16777216 ;  /* 0x4b8000000c0cc820 */ /* 0x000fe20000400000 */
[----:B------:R-:W0:Y:S01]  /*0500*/  MUFU.RCP R5, R5 ;  /* 0x0000000500057308 */ /* 0x000e220000001000 */
[----:B-1----:R-:W-:Y:S01]  /*0510*/  FSETP.GT.AND P5, PT, R6, 8.50705917302346158658e+37, PT ;  /* 0x7e8000000600780b */ /* 0x002fe20003fa4000 */
[----:B------:R-:W-:Y:S01]  /*0520*/  @!P0 FMUL R28, R28, 16777216 ;  /* 0x4b8000001c1c8820 */ /* 0x000fe20000400000 */
[----:B------:R-:W-:Y:S01]  /*0530*/  FSETP.GEU.AND P2, PT, R6, 1.175494350822287508e-38, PT ;  /* 0x008000000600780b */ /* 0x000fe20003f4e000 */
[----:B------:R-:W-:Y:S01]  /*0540*/  @!P0 FMUL R7, R7, 16777216 ;  /* 0x4b80000007078820 */ /* 0x000fe20000400000 */
[----:B------:R-:W-:Y:S01]  /*0550*/  FSEL R13, R13, 1, P5 ;  /* 0x3f8000000d0d7808 */ /* 0x000fe20002800000 */
[----:B------:R-:W-:Y:S01]  /*0560*/  @P1 FMUL R4, R4, 0.25 ;  /* 0x3e80000004041820 */ /* 0x000fe20000400000 */
[----:B------:R-:W-:Y:S01]  /*0570*/  LOP3.LUT R3, R3, 0x3c, R14, 0xf8, !PT ;  /* 0x0000003c03037812 */ /* 0x000fe200078ef80e */
[----:B------:R1:W2:Y:S01]  /*0580*/  MUFU.RCP R24, R28 ;  /* 0x0000001c00187308 */ /* 0x0002a20000001000 */
[----:B------:R-:W-:Y:S01]  /*0590*/  @!P3 FMUL R15, R15, 16777216 ;  /* 0x4b8000000f0fb820 */ /* 0x000fe20000400000 */
[----:B------:R-:W-:Y:S01]  /*05a0*/  @!P3 FMUL R4, R4, 16777216 ;  /* 0x4b8000000404b820 */ /* 0x000fe20000400000 */
[----:B------:R-:W-:-:S03]  /*05b0*/  ISETP.GE.AND P0, PT, R3, 0x40, PT ;  /* 0x000000400300780c */ /* 0x000fc60003f06270 */
[----:B------:R-:W-:Y:S01]  /*05c0*/  @P5 FMUL R6, R6, 0.25 ;  /* 0x3e80000006065820 */ /* 0x000fe20000400000 */
[----:B0-----:R-:W-:Y:S01]  /*05d0*/  FMUL R14, R5, R12 ;  /* 0x0000000c050e7220 */ /* 0x001fe20000400000 */
[----:B------:R-:W0:Y:S01]  /*05e0*/  MUFU.RCP R4, R4 ;  /* 0x0000000400047308 */ /* 0x000e220000001000 */
[----:B------:R-:W-:Y:S01]  /*05f0*/  @!P2 FMUL R13, R13, 16777216 ;  /* 0x4b8000000d0da820 */ /* 0x000fe20000400000 */
[----:B------:R-:W-:Y:S01]  /*0600*/  @!P2 FMUL R6, R6, 16777216 ;  /* 0x4b8000000606a820 */ /* 0x000fe20000400000 */
[----:B------:R-:W-:Y:S02]  /*0610*/  SHF.R.U32.HI R5, RZ, 0x4, R0 ;  /* 0x00000004ff057819 */ /* 0x000fe40000011600 */
[----:B-1----:R-:W-:Y:S01]  /*0620*/  LEA.HI R28, R2, UR5, RZ, 0x1c ;  /* 0x00000005021c7c11 */ /* 0x002fe2000f8fe0ff */
[----:B------:R-:W-:Y:S02]  /*0630*/  IMAD R2, R25, 0x4, R26 ;  /* 0x0000000419027824 */ /* 0x000fe400078e021a */
[----:B--2---:R-:W-:Y:S01]  /*0640*/  FMUL R7, R24, R7 ;  /* 0x0000000718077220 */ /* 0x004fe20000400000 */
[----:B------:R-:W1:Y:S01]  /*0650*/  MUFU.RCP R6, R6 ;  /* 0x0000000600067308 */ /* 0x000e620000001000 */
[----:B------:R-:W-:Y:S01]  /*0660*/  SGXT.U32 R5, R5, 0x3 ;  /* 0x000000030505781a */ /* 0x000fe20000000000 */
[----:B------:R-:W-:-:S02]  /*0670*/  IMAD R25, R25, 0x4, R28 ;  /* 0x0000000419197824 */ /* 0x000fc400078e021c */
[----:B------:R-:W-:Y:S01]  /*0680*/  FMUL R7, R7, R8 ;  /* 0x0000000807077220 */ /* 0x000fe20000400000 */
[----:B------:R-:W-:Y:S02]  /*0690*/  IMAD.SHL.U32 R8, R0, 0x10, RZ ;  /* 0x0000001000087824 */ /* 0x000fe400078e00ff */
[----:B0-----:R-:W-:Y:S01]  /*06a0*/  FMUL R12, R4, R15 ;  /* 0x0000000f040c7220 */ /* 0x001fe20000400000 */
[----:B------:R-:W-:Y:S01]  /*06b0*/  FMUL R4, R14, R11 ;  /* 0x0000000b0e047220 */ /* 0x000fe20000400000 */
[----:B-----5:R-:W-:Y:S01]  /*06c0*/  FFMA R7, R7, R16, R20 ;  /* 0x0000001007077223 */ /* 0x020fe20000000014 */
[----:B------:R-:W-:Y:S01]  /*06d0*/  LOP3.LUT R8, R8, 0x7f0, RZ, 0xc0, !PT ;  /* 0x000007f008087812 */ /* 0x000fe200078ec0ff */
[----:B------:R-:W-:Y:S01]  /*06e0*/  FMUL R12, R12, R9 ;  /* 0x000000090c0c7220 */ /* 0x000fe20000400000 */
[----:B------:R-:W-:Y:S02]  /*06f0*/  FFMA R4, R4, R19, R23 ;  /* 0x0000001304047223 */ /* 0x000fe40000000017 */
[----:B------:R-:W-:Y:S01]  /*0700*/  FSETP.GEU.AND P4, PT, R7, RZ, PT ;  /* 0x000000ff0700720b */ /* 0x000fe20003f8e000 */
[----:B-1----:R-:W-:Y:S01]  /*0710*/  FMUL R13, R6, R13 ;  /* 0x0000000d060d7220 */ /* 0x002fe20000400000 */
[----:B------:R-:W-:Y:S01]  /*0720*/  FFMA R12, R12, R17, R21 ;  /* 0x000000110c0c7223 */ /* 0x000fe20000000015 */
[----:B------:R-:W-:-:S02]  /*0730*/  SHF.R.U32.HI R6, RZ, 0x2, R0 ;  /* 0x00000002ff067819 */ /* 0x000fc40000011600 */
[----:B------:R-:W-:Y:S01]  /*0740*/  FMUL R13, R13, R10 ;  /* 0x0000000a0d0d7220 */ /* 0x000fe20000400000 */
[----:B------:R-:W-:Y:S02]  /*0750*/  FSETP.GEU.AND P1, PT, R4, RZ, PT ;  /* 0x000000ff0400720b */ /* 0x000fe40003f2e000 */
[----:B------:R-:W-:Y:S01]  /*0760*/  FSETP.GEU.AND P3, PT, R12, RZ, PT ;  /* 0x000000ff0c00720b */ /* 0x000fe20003f6e000 */
[----:B------:R-:W-:Y:S01]  /*0770*/  FFMA R13, R13, R18, R22 ;  /* 0x000000120d0d7223 */ /* 0x000fe20000000016 */
[----:B------:R-:W-:Y:S02]  /*0780*/  LOP3.LUT R0, R5, UR4, RZ, 0xfc, !PT ;  /* 0x0000000405007c12 */ /* 0x000fe4000f8efcff */
[----:B------:R-:W-:Y:S02]  /*0790*/  LOP3.LUT R5, R6, 0x1c, RZ, 0xc0, !PT ;  /* 0x0000001c06057812 */ /* 0x000fe400078ec0ff */
[----:B------:R-:W-:Y:S02]  /*07a0*/  FSETP.GEU.AND P2, PT, R13, RZ, PT ;  /* 0x000000ff0d00720b */ /* 0x000fe40003f4e000 */
[----:B------:R-:W-:-:S02]  /*07b0*/  FSEL R7, R7, RZ, P4 ;  /* 0x000000ff07077208 */ /* 0x000fc40002000000 */
[----:B------:R-:W-:Y:S02]  /*07c0*/  FSEL R12, R12, RZ, P3 ;  /* 0x000000ff0c0c7208 */ /* 0x000fe40001800000 */
[----:B------:R-:W-:Y:S01]  /*07d0*/  FSEL R6, R13, RZ, P2 ;  /* 0x000000ff0d067208 */ /* 0x000fe20001000000 */
[----:B------:R0:W-:Y:S01]  /*07e0*/  STS [R2], R7 ;  /* 0x0000000702007388 */ /* 0x0001e20000000800 */
[----:B------:R-:W-:Y:S02]  /*07f0*/  FSEL R4, R4, RZ, P1 ;  /* 0x000000ff04047208 */ /* 0x000fe40000800000 */
[----:B------:R-:W-:Y:S01]  /*0800*/  ISETP.LT.AND P0, PT, R0, 0x300, !P0 ;  /* 0x000003000000780c */ /* 0x000fe20004701270 */
[----:B------:R0:W-:Y:S01]  /*0810*/  STS [R25+0x104], R12 ;  /* 0x0001040c19007388 */ /* 0x0001e20000000800 */
[----:B------:R-:W-:-:S03]  /*0820*/  IADD3 R10, R8, UR5, R5 ;  /* 0x00000005080a7c10 */ /* 0x000fc6000fffe005 */
[----:B------:R0:W-:Y:S04]  /*0830*/  STS [R25+0x208], R6 ;  /* 0x0002080619007388 */ /* 0x0001e80000000800 */
[----:B------:R0:W-:Y:S01]  /*0840*/  STS [R25+0x30c], R4 ;  /* 0x00030c0419007388 */ /* 0x0001e20000000800 */
[----:B------:R-:W-:Y:S06]  /*0850*/  BAR.SYNC.DEFER_BLOCKING 0x0 ;  /* 0x0000000000007b1d */ /* 0x000fec0000010000 */
[----:B0-----:R-:W-:Y:S05]  /*0860*/  @!P0 EXIT ;  /* 0x000000000000894d */ /* 0x001fea0003800000 */
[----:B------:R-:W-:Y:S01]  /*0870*/  LDS R4, [R10] ;  /* 0x000000000a047984 */ /* 0x000fe20000000800 */
[----:B------:R-:W-:Y:S01]  /*0880*/  IMAD.HI R2, R0, 0x2aaaaaab, RZ ;  /* 0x2aaaaaab00027827 */ /* 0x000fe200078e02ff */
[----:B------:R-:W0:Y:S02]  /*0890*/  LDC.64 R8, c[0x0][0x238] ;  /* 0x00008e00ff087b82 */ /* 0x000e240000000a00 */
[----:B------:R-:W-:Y:S02]  /*08a0*/  LDS R5, [R10+0x4] ;  /* 0x000004000a057984 */ /* 0x000fe40000000800 */
[----:B------:R-:W-:Y:S02]  /*08b0*/  SHF.R.U32.HI R11, RZ, 0x1f, R2 ;  /* 0x0000001fff0b7819 */ /* 0x000fe40000011602 */
[----:B------:R-:W-:Y:S02]  /*08c0*/  LDS R6, [R10+0x8] ;  /* 0x000008000a067984 */ /* 0x000fe40000000800 */
[----:B------:R-:W-:-:S02]  /*08d0*/  LEA.HI.SX32 R11, R2, R11, 0x1b ;  /* 0x0000000b020b7211 */ /* 0x000fc400078fdaff */
[----:B------:R-:W1:Y:S03]  /*08e0*/  LDS R7, [R10+0xc] ;  /* 0x00000c000a077984 */ /* 0x000e660000000800 */
[----:B------:R-:W-:-:S04]  /*08f0*/  IMAD R0, R11, -0xc0, R0 ;  /* 0xffffff400b007824 */ /* 0x000fc800078e0200 */
[----:B------:R-:W-:-:S04]  /*0900*/  IMAD R0, R0, 0x40, R3 ;  /* 0x0000004000007824 */ /* 0x000fc800078e0203 */
[----:B------:R-:W-:-:S04]  /*0910*/  IMAD R3, R11, 0x14000, R0 ;  /* 0x000140000b037824 */ /* 0x000fc800078e0200 */
[----:B0-----:R-:W-:-:S05]  /*0920*/  IMAD.WIDE R2, R3, 0x4, R8 ;  /* 0x0000000403027825 */ /* 0x001fca00078e0208 */
[----:B-1----:R-:W-:Y:S01]  /*0930*/  STG.E.128 desc[UR8][R2.64], R4 ;  /* 0x0000000402007986 */ /* 0x002fe2000c101d08 */
[----:B------:R-:W-:Y:S05]  /*0940*/  EXIT ;  /* 0x000000000000794d */ /* 0x000fea0003800000 */
.L_x_0:
[----:B------:R-:W-:-:S00]  /*0950*/  BRA `(.L_x_0) ;  /* 0xfffffffc00fc7947 */ /* 0x000fc0000383ffff */
[----:B------:R-:W-:-:S00]  /*0960*/  NOP ;  /* 0x0000000000007918 */ /* 0x000fc00000000000 */
        /* <DEDUP_REMOVED lines=9> */
.L_x_1:


//--------------------- .nv.global.init           --------------------------
	.section	.nv.global.init,"aw",@progbits
.nv.global.init:
	.type		_$_str,@object
	.size		_$_str,(_$_str_$_2 - _$_str)
_$_str:
        /*0000*/ 	.byte	0x5f, 0x5f, 0x43, 0x55, 0x44, 0x41, 0x5f, 0x46, 0x54, 0x5a, 0x00
	.type		_$_str_$_2,@object
	.size		_$_str_$_2,(.L_1 - _$_str_$_2)
_$_str_$_2:
        /*000b*/ 	.byte	0x5f, 0x5f, 0x43, 0x55, 0x44, 0x41, 0x5f, 0x50, 0x52, 0x45, 0x43, 0x5f, 0x53, 0x51, 0x52, 0x54
        /*001b*/ 	.byte	0x00
.L_1:


//--------------------- .nv.shared.triton_poi_fused__native_batch_norm_legit_no_training_relu_44 --------------------------
	.section	.nv.shared.triton_poi_fused__native_batch_norm_legit_no_training_relu_44,"aw",@nobits
	.sectionflags	@""
	.align	16
	.zero		1024


//--------------------- .nv.constant0.triton_poi_fused__native_batch_norm_legit_no_training_relu_44 --------------------------
	.section	.nv.constant0.triton_poi_fused__native_batch_norm_legit_no_training_relu_44,"a",@progbits
	.sectionflags	@""
	.align	4
.nv.constant0.triton_poi_fused__native_batch_norm_legit_no_training_relu_44:
	.zero		584
